//
// Generated by NVIDIA NVVM Compiler
//
// Compiler Build ID: CL-36424714
// Cuda compilation tools, release 13.0, V13.0.88
// Based on NVVM 20.0.0
//

.version 9.0
.target sm_100
.address_size 64

	// .globl	_Z4testj

.visible .entry _Z4testj(
	.param .u32 _Z4testj_param_0
)
{
	.reg .b32 	%r<2>;

	ld.param.u32 	%r1, [_Z4testj_param_0];
	bar.warp.sync 	%r1;
	ret;

}


// ===== COMPILED SASS (sm_100) =====

	.target	sm_100

	.elftype	@"ET_EXEC"


//--------------------- .note.nv.tkinfo           --------------------------
	.section	.note.nv.tkinfo,"",@"SHT_NOTE"
	.sectionflags	@"SHF_NOTE_NV_TKINFO"
	.tkinfo
        /*0018*/ 	.word	0x00000002
        /*0030*/ 	.string	""
        /*0030*/ 	.string	"ptxas"
        /*0030*/ 	.string	"Cuda compilation tools, release 13.0, V13.0.88"
        /*0030*/ 	.string	"Build cuda_13.0.r13.0/compiler.36424714_0"
        /*0030*/ 	.string	"-arch sm_100 -m 64 "



//--------------------- .note.nv.cuinfo           --------------------------
	.section	.note.nv.cuinfo,"",@"SHT_NOTE"
	.sectionflags	@"SHF_NOTE_NV_CUINFO"
        /*0018*/ 	.short	0x0002
        /*001a*/ 	.short	0x0064
        /*001c*/ 	.short	0x0082
	.zero		2


//--------------------- .nv.info                  --------------------------
	.section	.nv.info,"",@"SHT_CUDA_INFO"
	.align	4


	//----- nvinfo : EIATTR_REGCOUNT
	.align		4
        /*0000*/ 	.byte	0x04, 0x2f
        /*0002*/ 	.short	(.L_1 - .L_0)
	.align		4
.L_0:
        /*0004*/ 	.word	index@(_Z4testj)
        /*0008*/ 	.word	0x00000004


	//----- nvinfo : EIATTR_FRAME_SIZE
	.align		4
.L_1:
        /*000c*/ 	.byte	0x04, 0x11
        /*000e*/ 	.short	(.L_3 - .L_2)
	.align		4
.L_2:
        /*0010*/ 	.word	index@(_Z4testj)
        /*0014*/ 	.word	0x00000000


	//----- nvinfo : EIATTR_MIN_STACK_SIZE
	.align		4
.L_3:
        /*0018*/ 	.byte	0x04, 0x12
        /*001a*/ 	.short	(.L_5 - .L_4)
	.align		4
.L_4:
        /*001c*/ 	.word	index@(_Z4testj)
        /*0020*/ 	.word	0x00000000
.L_5:


//--------------------- .nv.compat                --------------------------
	.section	.nv.compat,"",@"SHT_CUDA_COMPAT_INFO"
	.align	4
        /*0000*/ 	.byte	0x02, 0x09, 0x00, 0x00, 0x02, 0x02, 0x01, 0x00, 0x02, 0x05, 0x05, 0x00, 0x03, 0x07, 0x01, 0x01
        /*0010*/ 	.byte	0x02, 0x03, 0x00, 0x00, 0x02, 0x06, 0x01, 0x00, 0x04, 0x0b, 0x08, 0x00, 0x09, 0x00, 0x00, 0x00
        /*0020*/ 	.byte	0x00, 0x00, 0x00, 0x00


//--------------------- .nv.info._Z4testj         --------------------------
	.section	.nv.info._Z4testj,"",@"SHT_CUDA_INFO"
	.sectionflags	@""
	.align	4


	//----- nvinfo : EIATTR_CUDA_API_VERSION
	.align		4
        /*0000*/ 	.byte	0x04, 0x37
        /*0002*/ 	.short	(.L_7 - .L_6)
.L_6:
        /*0004*/ 	.word	0x00000082


	//----- nvinfo : EIATTR_KPARAM_INFO
	.align		4
.L_7:
        /*0008*/ 	.byte	0x04, 0x17
        /*000a*/ 	.short	(.L_9 - .L_8)
.L_8:
        /*000c*/ 	.word	0x00000000
        /*0010*/ 	.short	0x0000
        /*0012*/ 	.short	0x0000
        /*0014*/ 	.byte	0x00, 0xf0, 0x11, 0x00


	//----- nvinfo : EIATTR_SPARSE_MMA_MASK
	.align		4
.L_9:
        /*0018*/ 	.byte	0x03, 0x50
        /*001a*/ 	.short	0x0000


	//----- nvinfo : EIATTR_MAXREG_COUNT
	.align		4
        /*001c*/ 	.byte	0x03, 0x1b
        /*001e*/ 	.short	0x00ff


	//----- nvinfo : EIATTR_MERCURY_ISA_VERSION
	.align		4
        /*0020*/ 	.byte	0x03, 0x5f
        /*0022*/ 	.short	0x0101


	//----- nvinfo : EIATTR_COOP_GROUP_MASK_REGIDS
	.align		4
        /*0024*/ 	.byte	0x04, 0x29
        /*0026*/ 	.short	(.L_11 - .L_10)


	//   ....[0]....
.L_10:
        /*0028*/ 	.word	0x05000000


	//----- nvinfo : EIATTR_COOP_GROUP_INSTR_OFFSETS
	.align		4
.L_11:
        /*002c*/ 	.byte	0x04, 0x28
        /*002e*/ 	.short	(.L_13 - .L_12)


	//   ....[0]....
.L_12:
        /*0030*/ 	.word	0x00000020


	//----- nvinfo : EIATTR_VRC_CTA_INIT_COUNT
	.align		4
.L_13:
        /*0034*/ 	.byte	0x02, 0x4a
	.zero		1
	.zero		1


	//----- nvinfo : EIATTR_EXIT_INSTR_OFFSETS
	.align		4
        /*0038*/ 	.byte	0x04, 0x1c
        /*003a*/ 	.short	(.L_15 - .L_14)


	//   ....[0]....
.L_14:
        /*003c*/ 	.word	0x00000030


	//----- nvinfo : EIATTR_CBANK_PARAM_SIZE
	.align		4
.L_15:
        /*0040*/ 	.byte	0x03, 0x19
        /*0042*/ 	.short	0x0004


	//----- nvinfo : EIATTR_PARAM_CBANK
	.align		4
        /*0044*/ 	.byte	0x04, 0x0a
        /*0046*/ 	.short	(.L_17 - .L_16)
	.align		4
.L_16:
        /*0048*/ 	.word	index@(.nv.constant0._Z4testj)
        /*004c*/ 	.short	0x0380
        /*004e*/ 	.short	0x0004


	//----- nvinfo : EIATTR_SW_WAR
	.align		4
.L_17:
        /*0050*/ 	.byte	0x04, 0x36
        /*0052*/ 	.short	(.L_19 - .L_18)
.L_18:
        /*0054*/ 	.word	0x00000008
.L_19:


//--------------------- .nv.callgraph             --------------------------
	.section	.nv.callgraph,"",@"SHT_CUDA_CALLGRAPH"
	.align	4
	.sectionentsize	8
	.align		4
        /*0000*/ 	.word	0x00000000
	.align		4
        /*0004*/ 	.word	0xffffffff
	.align		4
        /*0008*/ 	.word	0x00000000
	.align		4
        /*000c*/ 	.word	0xfffffffe
	.align		4
        /*0010*/ 	.word	0x00000000
	.align		4
        /*0014*/ 	.word	0xfffffffd
	.align		4
        /*0018*/ 	.word	0x00000000
	.align		4
        /*001c*/ 	.word	0xfffffffc


//--------------------- .text._Z4testj            --------------------------
	.section	.text._Z4testj,"ax",@progbits
	.align	128
        .global         _Z4testj
        .type           _Z4testj,@function
        .size           _Z4testj,(.L_x_1 - _Z4testj)
        .other          _Z4testj,@"STO_CUDA_ENTRY STV_DEFAULT"
_Z4testj:
.text._Z4testj:
[----:B------:R-:W-:Y:S08]  /*0000*/  LDC R1, c[0x0][0x37c] ;  /* 0x0000df00ff017b82 */ /* 0x000ff00000000800 */
[----:B------:R-:W-:Y:S01]  /*0010*/  LDC R0, c[0x0][0x380] ;  /* 0x0000e000ff007b82 */ /* 0x000fe20000000800 */
[----:B------:R-:W-:Y:S01]  /*0020*/  NOP ;  /* 0x0000000000007918 */ /* 0x000fe20000000000 */
[----:B------:R-:W-:Y:S05]  /*0030*/  EXIT ;  /* 0x000000000000794d */ /* 0x000fea0003800000 */
.L_x_0:
[----:B------:R-:W-:-:S00]  /*0040*/  BRA `(.L_x_0) ;  /* 0xfffffffc00fc7947 */ /* 0x000fc0000383ffff */
[----:B------:R-:W-:-:S00]  /*0050*/  NOP ;  /* 0x0000000000007918 */ /* 0x000fc00000000000 */
        /* <DEDUP_REMOVED lines=10> */
.L_x_1:


//--------------------- .nv.shared.reserved.0     --------------------------
	.section	.nv.shared.reserved.0,"aw",@nobits
	.weak		__nv_reservedSMEM_offset_0_alias
	.size		__nv_reservedSMEM_offset_0_alias, 0, 64
	.other		__nv_reservedSMEM_offset_0_alias,@"STO_CUDA_RESERVED_SHARED STV_DEFAULT"
__nv_reservedSMEM_offset_0_alias:
	.zero		0
	.zero		64


//--------------------- .nv.constant0._Z4testj    --------------------------
	.section	.nv.constant0._Z4testj,"a",@progbits
	.sectionflags	@""
	.align	4
.nv.constant0._Z4testj:
	.zero		900


//--------------------- SYMBOLS --------------------------

	.type		.nv.reservedSmem.offset0,@object
	.size		.nv.reservedSmem.offset0,0x4
